//
// Generated by NVIDIA NVVM Compiler
//
// Compiler Build ID: CL-36424714
// Cuda compilation tools, release 13.0, V13.0.88
// Based on NVVM 20.0.0
//

.version 9.0
.target sm_100
.address_size 64

	// .globl	_Z10array_factPi

.visible .entry _Z10array_factPi(
	.param .u64 .ptr .align 1 _Z10array_factPi_param_0
)
{
	.reg .pred 	%p<5>;
	.reg .b16 	%rs<6>;
	.reg .b32 	%r<21>;
	.reg .b64 	%rd<5>;

	ld.param.u64 	%rd2, [_Z10array_factPi_param_0];
	mov.u32 	%r12, %tid.x;
	mov.u32 	%r1, %ntid.x;
	mov.u32 	%r13, %ctaid.x;
	mad.lo.s32 	%r17, %r1, %r13, %r12;
	setp.gt.s32 	%p1, %r17, 99;
	@%p1 bra 	$L__BB0_6;
	mov.u32 	%r14, %nctaid.x;
	mul.lo.s32 	%r3, %r14, %r1;
	cvta.to.global.u64 	%rd1, %rd2;
$L__BB0_2:
	setp.lt.s32 	%p2, %r17, 20;
	mov.b32 	%r20, 1;
	@%p2 bra 	$L__BB0_5;
	cvt.u16.u32 	%rs1, %r17;
	and.b16  	%rs2, %rs1, 255;
	mul.lo.s16 	%rs3, %rs2, 205;
	shr.u16 	%rs4, %rs3, 12;
	add.s16 	%rs5, %rs4, 1;
	cvt.u32.u16 	%r18, %rs5;
	mov.b32 	%r20, 1;
$L__BB0_4:
	mul.lo.s32 	%r20, %r18, %r20;
	add.s32 	%r9, %r18, -1;
	setp.gt.u32 	%p3, %r18, 2;
	mov.u32 	%r18, %r9;
	@%p3 bra 	$L__BB0_4;
$L__BB0_5:
	mul.wide.s32 	%rd3, %r17, 4;
	add.s64 	%rd4, %rd1, %rd3;
	st.global.u32 	[%rd4], %r20;
	add.s32 	%r17, %r17, %r3;
	setp.lt.s32 	%p4, %r17, 100;
	@%p4 bra 	$L__BB0_2;
$L__BB0_6:
	ret;

}


// ===== COMPILED SASS (sm_100) =====

	.target	sm_100

	.elftype	@"ET_EXEC"


//--------------------- .note.nv.tkinfo           --------------------------
	.section	.note.nv.tkinfo,"",@"SHT_NOTE"
	.sectionflags	@"SHF_NOTE_NV_TKINFO"
	.tkinfo
        /*0018*/ 	.word	0x00000002
        /*0030*/ 	.string	""
        /*0030*/ 	.string	"ptxas"
        /*0030*/ 	.string	"Cuda compilation tools, release 13.0, V13.0.88"
        /*0030*/ 	.string	"Build cuda_13.0.r13.0/compiler.36424714_0"
        /*0030*/ 	.string	"-arch sm_100 -m 64 "



//--------------------- .note.nv.cuinfo           --------------------------
	.section	.note.nv.cuinfo,"",@"SHT_NOTE"
	.sectionflags	@"SHF_NOTE_NV_CUINFO"
        /*0018*/ 	.short	0x0002
        /*001a*/ 	.short	0x0064
        /*001c*/ 	.short	0x0082
	.zero		2


//--------------------- .nv.info                  --------------------------
	.section	.nv.info,"",@"SHT_CUDA_INFO"
	.align	4


	//----- nvinfo : EIATTR_REGCOUNT
	.align		4
        /*0000*/ 	.byte	0x04, 0x2f
        /*0002*/ 	.short	(.L_1 - .L_0)
	.align		4
.L_0:
        /*0004*/ 	.word	index@(_Z10array_factPi)
        /*0008*/ 	.word	0x00000009


	//----- nvinfo : EIATTR_FRAME_SIZE
	.align		4
.L_1:
        /*000c*/ 	.byte	0x04, 0x11
        /*000e*/ 	.short	(.L_3 - .L_2)
	.align		4
.L_2:
        /*0010*/ 	.word	index@(_Z10array_factPi)
        /*0014*/ 	.word	0x00000000


	//----- nvinfo : EIATTR_MIN_STACK_SIZE
	.align		4
.L_3:
        /*0018*/ 	.byte	0x04, 0x12
        /*001a*/ 	.short	(.L_5 - .L_4)
	.align		4
.L_4:
        /*001c*/ 	.word	index@(_Z10array_factPi)
        /*0020*/ 	.word	0x00000000
.L_5:


//--------------------- .nv.compat                --------------------------
	.section	.nv.compat,"",@"SHT_CUDA_COMPAT_INFO"
	.align	4
        /*0000*/ 	.byte	0x02, 0x09, 0x00, 0x00, 0x02, 0x02, 0x01, 0x00, 0x02, 0x05, 0x05, 0x00, 0x03, 0x07, 0x01, 0x01
        /*0010*/ 	.byte	0x02, 0x03, 0x00, 0x00, 0x02, 0x06, 0x01, 0x00, 0x04, 0x0b, 0x08, 0x00, 0x09, 0x00, 0x00, 0x00
        /*0020*/ 	.byte	0x00, 0x00, 0x00, 0x00


//--------------------- .nv.info._Z10array_factPi --------------------------
	.section	.nv.info._Z10array_factPi,"",@"SHT_CUDA_INFO"
	.sectionflags	@""
	.align	4


	//----- nvinfo : EIATTR_CUDA_API_VERSION
	.align		4
        /*0000*/ 	.byte	0x04, 0x37
        /*0002*/ 	.short	(.L_7 - .L_6)
.L_6:
        /*0004*/ 	.word	0x00000082


	//----- nvinfo : EIATTR_KPARAM_INFO
	.align		4
.L_7:
        /*0008*/ 	.byte	0x04, 0x17
        /*000a*/ 	.short	(.L_9 - .L_8)
.L_8:
        /*000c*/ 	.word	0x00000000
        /*0010*/ 	.short	0x0000
        /*0012*/ 	.short	0x0000
        /*0014*/ 	.byte	0x00, 0xf5, 0x21, 0x00


	//----- nvinfo : EIATTR_SPARSE_MMA_MASK
	.align		4
.L_9:
        /*0018*/ 	.byte	0x03, 0x50
        /*001a*/ 	.short	0x0000


	//----- nvinfo : EIATTR_MAXREG_COUNT
	.align		4
        /*001c*/ 	.byte	0x03, 0x1b
        /*001e*/ 	.short	0x00ff


	//----- nvinfo : EIATTR_MERCURY_ISA_VERSION
	.align		4
        /*0020*/ 	.byte	0x03, 0x5f
        /*0022*/ 	.short	0x0101


	//----- nvinfo : EIATTR_VRC_CTA_INIT_COUNT
	.align		4
        /*0024*/ 	.byte	0x02, 0x4a
	.zero		1
	.zero		1


	//----- nvinfo : EIATTR_EXIT_INSTR_OFFSETS
	.align		4
        /*0028*/ 	.byte	0x04, 0x1c
        /*002a*/ 	.short	(.L_11 - .L_10)


	//   ....[0]....
.L_10:
        /*002c*/ 	.word	0x00000060


	//   ....[1]....
        /*0030*/ 	.word	0x000001f0


	//----- nvinfo : EIATTR_CRS_STACK_SIZE
	.align		4
.L_11:
        /*0034*/ 	.byte	0x04, 0x1e
        /*0036*/ 	.short	(.L_13 - .L_12)
.L_12:
        /*0038*/ 	.word	0x00000000


	//----- nvinfo : EIATTR_CBANK_PARAM_SIZE
	.align		4
.L_13:
        /*003c*/ 	.byte	0x03, 0x19
        /*003e*/ 	.short	0x0008


	//----- nvinfo : EIATTR_PARAM_CBANK
	.align		4
        /*0040*/ 	.byte	0x04, 0x0a
        /*0042*/ 	.short	(.L_15 - .L_14)
	.align		4
.L_14:
        /*0044*/ 	.word	index@(.nv.constant0._Z10array_factPi)
        /*0048*/ 	.short	0x0380
        /*004a*/ 	.short	0x0008


	//----- nvinfo : EIATTR_SW_WAR
	.align		4
.L_15:
        /*004c*/ 	.byte	0x04, 0x36
        /*004e*/ 	.short	(.L_17 - .L_16)
.L_16:
        /*0050*/ 	.word	0x00000008
.L_17:


//--------------------- .nv.callgraph             --------------------------
	.section	.nv.callgraph,"",@"SHT_CUDA_CALLGRAPH"
	.align	4
	.sectionentsize	8
	.align		4
        /*0000*/ 	.word	0x00000000
	.align		4
        /*0004*/ 	.word	0xffffffff
	.align		4
        /*0008*/ 	.word	0x00000000
	.align		4
        /*000c*/ 	.word	0xfffffffe
	.align		4
        /*0010*/ 	.word	0x00000000
	.align		4
        /*0014*/ 	.word	0xfffffffd
	.align		4
        /*0018*/ 	.word	0x00000000
	.align		4
        /*001c*/ 	.word	0xfffffffc


//--------------------- .text._Z10array_factPi    --------------------------
	.section	.text._Z10array_factPi,"ax",@progbits
	.align	128
        .global         _Z10array_factPi
        .type           _Z10array_factPi,@function
        .size           _Z10array_factPi,(.L_x_5 - _Z10array_factPi)
        .other          _Z10array_factPi,@"STO_CUDA_ENTRY STV_DEFAULT"
_Z10array_factPi:
.text._Z10array_factPi:
[----:B------:R-:W-:Y:S01]  /*0000*/  LDC R1, c[0x0][0x37c] ;  /* 0x0000df00ff017b82 */ /* 0x000fe20000000800 */
[----:B------:R-:W0:Y:S01]  /*0010*/  S2R R0, SR_TID.X ;  /* 0x0000000000007919 */ /* 0x000e220000002100 */
[----:B------:R-:W0:Y:S01]  /*0020*/  LDCU UR4, c[0x0][0x360] ;  /* 0x00006c00ff0477ac */ /* 0x000e220008000800 */
[----:B------:R-:W0:Y:S02]  /*0030*/  S2R R3, SR_CTAID.X ;  /* 0x0000000000037919 */ /* 0x000e240000002500 */
[----:B0-----:R-:W-:-:S05]  /*0040*/  IMAD R0, R3, UR4, R0 ;  /* 0x0000000403007c24 */ /* 0x001fca000f8e0200 */
[----:B------:R-:W-:-:S13]  /*0050*/  ISETP.GT.AND P0, PT, R0, 0x63, PT ;  /* 0x000000630000780c */ /* 0x000fda0003f04270 */
[----:B------:R-:W-:Y:S05]  /*0060*/  @P0 EXIT ;  /* 0x000000000000094d */ /* 0x000fea0003800000 */
[----:B------:R-:W0:Y:S01]  /*0070*/  LDCU UR5, c[0x0][0x370] ;  /* 0x00006e00ff0577ac */ /* 0x000e220008000800 */
[----:B------:R-:W1:Y:S01]  /*0080*/  LDCU.64 UR6, c[0x0][0x358] ;  /* 0x00006b00ff0677ac */ /* 0x000e620008000a00 */
[----:B0-----:R-:W-:-:S12]  /*0090*/  UIMAD UR4, UR4, UR5, URZ ;  /* 0x00000005040472a4 */ /* 0x001fd8000f8e02ff */
.L_x_3:
[----:B------:R-:W0:Y:S01]  /*00a0*/  LDC.64 R2, c[0x0][0x380] ;  /* 0x0000e000ff027b82 */ /* 0x000e220000000a00 */
[C---:B------:R-:W-:Y:S01]  /*00b0*/  ISETP.GE.AND P0, PT, R0.reuse, 0x14, PT ;  /* 0x000000140000780c */ /* 0x040fe20003f06270 */
[----:B------:R-:W-:Y:S01]  /*00c0*/  BSSY.RECONVERGENT B0, `(.L_x_0) ;  /* 0x000000e000007945 */ /* 0x000fe20003800200 */
[----:B------:R-:W-:Y:S02]  /*00d0*/  IMAD.MOV.U32 R5, RZ, RZ, 0x1 ;  /* 0x00000001ff057424 */ /* 0x000fe400078e00ff */
[----:B0-----:R-:W-:-:S09]  /*00e0*/  IMAD.WIDE R2, R0, 0x4, R2 ;  /* 0x0000000400027825 */ /* 0x001fd200078e0202 */
[----:B------:R-:W-:Y:S05]  /*00f0*/  @!P0 BRA `(.L_x_1) ;  /* 0x0000000000288947 */ /* 0x000fea0003800000 */
[----:B------:R-:W-:Y:S01]  /*0100*/  LOP3.LUT R4, R0, 0xff, RZ, 0xc0, !PT ;  /* 0x000000ff00047812 */ /* 0x000fe200078ec0ff */
[----:B------:R-:W-:-:S04]  /*0110*/  IMAD.MOV.U32 R5, RZ, RZ, 0x1 ;  /* 0x00000001ff057424 */ /* 0x000fc800078e00ff */
[----:B------:R-:W-:-:S05]  /*0120*/  IMAD R4, R4, 0xcd, RZ ;  /* 0x000000cd04047824 */ /* 0x000fca00078e02ff */
[----:B------:R-:W-:-:S04]  /*0130*/  LEA.HI R4, R4, 0x1, RZ, 0x14 ;  /* 0x0000000104047811 */ /* 0x000fc800078fa0ff */
[----:B------:R-:W-:-:S07]  /*0140*/  LOP3.LUT R4, R4, 0xffff, RZ, 0xc0, !PT ;  /* 0x0000ffff04047812 */ /* 0x000fce00078ec0ff */
.L_x_2:
[C---:B------:R-:W-:Y:S01]  /*0150*/  ISETP.GT.U32.AND P0, PT, R4.reuse, 0x2, PT ;  /* 0x000000020400780c */ /* 0x040fe20003f04070 */
[C---:B------:R-:W-:Y:S01]  /*0160*/  IMAD R5, R4.reuse, R5, RZ ;  /* 0x0000000504057224 */ /* 0x040fe200078e02ff */
[----:B------:R-:W-:-:S05]  /*0170*/  IADD3 R6, PT, PT, R4, -0x1, RZ ;  /* 0xffffffff04067810 */ /* 0x000fca0007ffe0ff */
[----:B------:R-:W-:-:S06]  /*0180*/  IMAD.MOV.U32 R4, RZ, RZ, R6 ;  /* 0x000000ffff047224 */ /* 0x000fcc00078e0006 */
[----:B------:R-:W-:Y:S05]  /*0190*/  @P0 BRA `(.L_x_2) ;  /* 0xfffffffc00ec0947 */ /* 0x000fea000383ffff */
.L_x_1:
[----:B-1----:R-:W-:Y:S05]  /*01a0*/  BSYNC.RECONVERGENT B0 ;  /* 0x0000000000007941 */ /* 0x002fea0003800200 */
.L_x_0:
[----:B------:R0:W-:Y:S01]  /*01b0*/  STG.E desc[UR6][R2.64], R5 ;  /* 0x0000000502007986 */ /* 0x0001e2000c101906 */
[----:B------:R-:W-:-:S04]  /*01c0*/  IADD3 R0, PT, PT, R0, UR4, RZ ;  /* 0x0000000400007c10 */ /* 0x000fc8000fffe0ff */
[----:B------:R-:W-:-:S13]  /*01d0*/  ISETP.GE.AND P0, PT, R0, 0x64, PT ;  /* 0x000000640000780c */ /* 0x000fda0003f06270 */
[----:B0-----:R-:W-:Y:S05]  /*01e0*/  @!P0 BRA `(.L_x_3) ;  /* 0xfffffffc00ac8947 */ /* 0x001fea000383ffff */
[----:B------:R-:W-:Y:S05]  /*01f0*/  EXIT ;  /* 0x000000000000794d */ /* 0x000fea0003800000 */
.L_x_4:
[----:B------:R-:W-:-:S00]  /*0200*/  BRA `(.L_x_4) ;  /* 0xfffffffc00fc7947 */ /* 0x000fc0000383ffff */
[----:B------:R-:W-:-:S00]  /*0210*/  NOP ;  /* 0x0000000000007918 */ /* 0x000fc00000000000 */
        /* <DEDUP_REMOVED lines=14> */
.L_x_5:


//--------------------- .nv.shared.reserved.0     --------------------------
	.section	.nv.shared.reserved.0,"aw",@nobits
	.weak		__nv_reservedSMEM_offset_0_alias
	.size		__nv_reservedSMEM_offset_0_alias, 0, 64
	.other		__nv_reservedSMEM_offset_0_alias,@"STO_CUDA_RESERVED_SHARED STV_DEFAULT"
__nv_reservedSMEM_offset_0_alias:
	.zero		0
	.zero		64


//--------------------- .nv.constant0._Z10array_factPi --------------------------
	.section	.nv.constant0._Z10array_factPi,"a",@progbits
	.sectionflags	@""
	.align	4
.nv.constant0._Z10array_factPi:
	.zero		904


//--------------------- SYMBOLS --------------------------

	.type		.nv.reservedSmem.offset0,@object
	.size		.nv.reservedSmem.offset0,0x4
